	.headerflags	@"EF_CUDA_TEXMODE_UNIFIED EF_CUDA_64BIT_ADDRESS EF_CUDA_ACCELERATORS EF_CUDA_SM90 EF_CUDA_VIRTUAL_SM(EF_CUDA_SM90)"
	.elftype	@"ET_EXEC"


//--------------------- .nv.info                  --------------------------
	.section	.nv.info,"",@"SHT_CUDA_INFO"
	.align	4


	//----- nvinfo : EIATTR_REGCOUNT
	.align		4
        /*0000*/ 	.byte	0x04, 0x2f
        /*0002*/ 	.short	(.L_2 - .L_1)
	.align		4
.L_1:
        /*0004*/ 	.word	index@(triton_poi_fused_mean_tanh_0)
        /*0008*/ 	.word	0x00000013


	//----- nvinfo : EIATTR_MIN_STACK_SIZE
	.align		4
.L_2:
        /*000c*/ 	.byte	0x04, 0x12
        /*000e*/ 	.short	(.L_4 - .L_3)
	.align		4
.L_3:
        /*0010*/ 	.word	index@(triton_poi_fused_mean_tanh_0)
        /*0014*/ 	.word	0x00000000


	//----- nvinfo : EIATTR_FRAME_SIZE
	.align		4
.L_4:
        /*0018*/ 	.byte	0x04, 0x11
        /*001a*/ 	.short	(.L_6 - .L_5)
	.align		4
.L_5:
        /*001c*/ 	.word	index@(triton_poi_fused_mean_tanh_0)
        /*0020*/ 	.word	0x00000000


	//----- nvinfo : EIATTR_MIN_STACK_SIZE
	.align		4
.L_6:
        /*0024*/ 	.byte	0x04, 0x12
        /*0026*/ 	.short	(.L_8 - .L_7)
	.align		4
.L_7:
        /*0028*/ 	.word	index@(triton_poi_fused_mean_tanh_0)
        /*002c*/ 	.word	0x00000000
.L_8:


//--------------------- .nv.info.triton_poi_fused_mean_tanh_0 --------------------------
	.section	.nv.info.triton_poi_fused_mean_tanh_0,"",@"SHT_CUDA_INFO"
	.sectionflags	@""
	.align	4


	//----- nvinfo : EIATTR_CUDA_API_VERSION
	.align		4
        /*0000*/ 	.byte	0x04, 0x37
        /*0002*/ 	.short	(.L_10 - .L_9)
.L_9:
        /*0004*/ 	.word	0x0000007c


	//----- nvinfo : EIATTR_KPARAM_INFO
	.align		4
.L_10:
        /*0008*/ 	.byte	0x04, 0x17
        /*000a*/ 	.short	(.L_12 - .L_11)
.L_11:
        /*000c*/ 	.word	0x00000000
        /*0010*/ 	.short	0x0002
        /*0012*/ 	.short	0x0010
        /*0014*/ 	.byte	0x00, 0xf0, 0x11, 0x00


	//----- nvinfo : EIATTR_KPARAM_INFO
	.align		4
.L_12:
        /*0018*/ 	.byte	0x04, 0x17
        /*001a*/ 	.short	(.L_14 - .L_13)
.L_13:
        /*001c*/ 	.word	0x00000000
        /*0020*/ 	.short	0x0001
        /*0022*/ 	.short	0x0008
        /*0024*/ 	.byte	0x00, 0xf4, 0x21, 0x00


	//----- nvinfo : EIATTR_KPARAM_INFO
	.align		4
.L_14:
        /*0028*/ 	.byte	0x04, 0x17
        /*002a*/ 	.short	(.L_16 - .L_15)
.L_15:
        /*002c*/ 	.word	0x00000000
        /*0030*/ 	.short	0x0000
        /*0032*/ 	.short	0x0000
        /*0034*/ 	.byte	0x00, 0xf4, 0x21, 0x00


	//----- nvinfo : EIATTR_SPARSE_MMA_MASK
	.align		4
.L_16:
        /*0038*/ 	.byte	0x03, 0x50
        /*003a*/ 	.short	0x0000


	//----- nvinfo : EIATTR_MAXREG_COUNT
	.align		4
        /*003c*/ 	.byte	0x03, 0x1b
        /*003e*/ 	.short	0x00ff


	//----- nvinfo : EIATTR_EXIT_INSTR_OFFSETS
	.align		4
        /*0040*/ 	.byte	0x04, 0x1c
        /*0042*/ 	.short	(.L_18 - .L_17)


	//   ....[0]....
.L_17:
        /*0044*/ 	.word	0x00000770


	//   ....[1]....
        /*0048*/ 	.word	0x000007a0


	//----- nvinfo : EIATTR_REQNTID
	.align		4
.L_18:
        /*004c*/ 	.byte	0x04, 0x10
        /*004e*/ 	.short	(.L_20 - .L_19)
.L_19:
        /*0050*/ 	.word	0x00000020
        /*0054*/ 	.word	0x00000001
        /*0058*/ 	.word	0x00000001


	//----- nvinfo : EIATTR_CRS_STACK_SIZE
	.align		4
.L_20:
        /*005c*/ 	.byte	0x04, 0x1e
        /*005e*/ 	.short	(.L_22 - .L_21)
.L_21:
        /*0060*/ 	.word	0x00000000


	//----- nvinfo : EIATTR_CBANK_PARAM_SIZE
	.align		4
.L_22:
        /*0064*/ 	.byte	0x03, 0x19
        /*0066*/ 	.short	0x0014


	//----- nvinfo : EIATTR_PARAM_CBANK
	.align		4
        /*0068*/ 	.byte	0x04, 0x0a
        /*006a*/ 	.short	(.L_24 - .L_23)
	.align		4
.L_23:
        /*006c*/ 	.word	index@(.nv.constant0.triton_poi_fused_mean_tanh_0)
        /*0070*/ 	.short	0x0210
        /*0072*/ 	.short	0x0014


	//----- nvinfo : EIATTR_SW_WAR
	.align		4
.L_24:
        /*0074*/ 	.byte	0x04, 0x36
        /*0076*/ 	.short	(.L_26 - .L_25)
.L_25:
        /*0078*/ 	.word	0x00000008
.L_26:


//--------------------- .nv.callgraph             --------------------------
	.section	.nv.callgraph,"",@"SHT_CUDA_CALLGRAPH"
	.align	4
	.sectionentsize	8
	.align		4
        /*0000*/ 	.word	0x00000000
	.align		4
        /*0004*/ 	.word	0xffffffff
	.align		4
        /*0008*/ 	.word	0x00000000
	.align		4
        /*000c*/ 	.word	0xfffffffe
	.align		4
        /*0010*/ 	.word	0x00000000
	.align		4
        /*0014*/ 	.word	0xfffffffd
	.align		4
        /*0018*/ 	.word	0x00000000
	.align		4
        /*001c*/ 	.word	0xfffffffc


//--------------------- .nv.constant4             --------------------------
	.section	.nv.constant4,"a",@progbits
	.align	8
	.align		8
.nv.constant4:
        /*0000*/ 	.dword	_$_str


//--------------------- .text.triton_poi_fused_mean_tanh_0 --------------------------
	.section	.text.triton_poi_fused_mean_tanh_0,"ax",@progbits
	.align	128
        .global         triton_poi_fused_mean_tanh_0
        .type           triton_poi_fused_mean_tanh_0,@function
        .size           triton_poi_fused_mean_tanh_0,(.L_x_13 - triton_poi_fused_mean_tanh_0)
        .other          triton_poi_fused_mean_tanh_0,@"STO_CUDA_ENTRY STV_DEFAULT"
triton_poi_fused_mean_tanh_0:
.text.triton_poi_fused_mean_tanh_0:
[----:B------:R-:W0:Y:S02]  /*0000*/  LDC R1, c[0x0][0x28] ;  /* 0x00000a00ff017b82 */ /* 0x000e240000000800 */
[----:B------:R-:W1:Y:S01]  /*0010*/  S2R R15, SR_TID.X ;  /* 0x00000000000f7919 */ /* 0x000e620000002100 */
[----:B------:R-:W2:Y:S01]  /*0020*/  LDC.64 R10, c[0x0][0x210] ;  /* 0x00008400ff0a7b82 */ /* 0x000ea20000000a00 */
[----:B------:R-:W-:Y:S01]  /*0030*/  CS2R R12, SRZ ;  /* 0x00000000000c7805 */ /* 0x000fe2000001ff00 */
[----:B------:R-:W-:Y:S01]  /*0040*/  ULDC.64 UR4, c[0x0][0x208] ;  /* 0x0000820000047ab9 */ /* 0x000fe20000000a00 */
[----:B------:R-:W3:Y:S01]  /*0050*/  S2R R3, SR_CTAID.X ;  /* 0x0000000000037919 */ /* 0x000ee20000002500 */
[----:B-1----:R-:W-:-:S04]  /*0060*/  LOP3.LUT R2, R15, 0xf, RZ, 0xc0, !PT ;  /* 0x0000000f0f027812 */ /* 0x002fc800078ec0ff */
[----:B---3--:R-:W-:-:S04]  /*0070*/  LEA R2, R3, R2, 0x4 ;  /* 0x0000000203027211 */ /* 0x008fc800078e20ff */
[C---:B------:R-:W-:Y:S01]  /*0080*/  ISETP.GE.AND P0, PT, R2.reuse, 0x10, PT ;  /* 0x000000100200780c */ /* 0x040fe20003f06270 */
[----:B--2---:R-:W-:-:S12]  /*0090*/  IMAD.WIDE R4, R2, 0x4, R10 ;  /* 0x0000000402047825 */ /* 0x004fd800078e020a */
[----:B------:R-:W2:Y:S01]  /*00a0*/  @!P0 LDG.E R12, desc[UR4][R4.64] ;  /* 0x00000004040c8981 */ /* 0x000ea2000c1e1900 */
[----:B------:R-:W-:Y:S01]  /*00b0*/  IADD3 R7, R2, 0x10, RZ ;  /* 0x0000001002077810 */ /* 0x000fe20007ffe0ff */
[----:B------:R-:W-:Y:S01]  /*00c0*/  HFMA2.MMA R14, -RZ, RZ, 0, 0 ;  /* 0x00000000ff0e7435 */ /* 0x000fe200000001ff */
[----:B------:R-:W-:Y:S02]  /*00d0*/  IADD3 R9, R2, 0x20, RZ ;  /* 0x0000002002097810 */ /* 0x000fe40007ffe0ff */
[----:B------:R-:W-:Y:S01]  /*00e0*/  IADD3 R3, R2, 0x30, RZ ;  /* 0x0000003002037810 */ /* 0x000fe20007ffe0ff */
[----:B------:R-:W-:-:S04]  /*00f0*/  IMAD.WIDE R6, R7, 0x4, R10 ;  /* 0x0000000407067825 */ /* 0x000fc800078e020a */
[--C-:B------:R-:W-:Y:S01]  /*0100*/  IMAD.WIDE R8, R9, 0x4, R10.reuse ;  /* 0x0000000409087825 */ /* 0x100fe200078e020a */
[----:B------:R1:W5:Y:S03]  /*0110*/  @!P0 LDG.E R13, desc[UR4][R6.64] ;  /* 0x00000004060d8981 */ /* 0x000366000c1e1900 */
[----:B------:R-:W-:Y:S01]  /*0120*/  IMAD.WIDE R10, R3, 0x4, R10 ;  /* 0x00000004030a7825 */ /* 0x000fe200078e020a */
[----:B------:R-:W-:Y:S01]  /*0130*/  MOV R3, RZ ;  /* 0x000000ff00037202 */ /* 0x000fe20000000f00 */
[----:B------:R1:W5:Y:S05]  /*0140*/  @!P0 LDG.E R14, desc[UR4][R8.64] ;  /* 0x00000004080e8981 */ /* 0x00036a000c1e1900 */
[----:B------:R1:W5:Y:S01]  /*0150*/  @!P0 LDG.E R3, desc[UR4][R10.64] ;  /* 0x000000040a038981 */ /* 0x000362000c1e1900 */
[----:B------:R-:W-:Y:S01]  /*0160*/  BSSY B0, `(.L_x_0) ;  /* 0x0000015000007945 */ /* 0x000fe20003800000 */
[----:B--2---:R-:W-:-:S05]  /*0170*/  FADD.FTZ R16, |R12|, -RZ ;  /* 0x800000ff0c107221 */ /* 0x004fca0000010200 */
[----:B------:R-:W-:-:S13]  /*0180*/  FSETP.GE.AND P0, PT, R16, 0.60000002384185791016, PT ;  /* 0x3f19999a1000780b */ /* 0x000fda0003f06000 */
[----:B-1----:R-:W-:Y:S05]  /*0190*/  @!P0 BRA `(.L_x_1) ;  /* 0x0000000000288947 */ /* 0x002fea0003800000 */
[C---:B------:R-:W-:Y:S01]  /*01a0*/  FMUL R0, R16.reuse, 2.8853900432586669922 ;  /* 0x4038aa3b10007820 */ /* 0x040fe20000400000 */
[----:B------:R-:W-:Y:S02]  /*01b0*/  MOV R5, 0x3f800000 ;  /* 0x3f80000000057802 */ /* 0x000fe40000000f00 */
[----:B------:R-:W-:-:S03]  /*01c0*/  FSETP.GE.AND P0, PT, R16, 9.010913848876953125, PT ;  /* 0x41102cb41000780b */ /* 0x000fc60003f06000 */
[----:B------:R-:W1:Y:S02]  /*01d0*/  MUFU.EX2 R0, R0 ;  /* 0x0000000000007308 */ /* 0x000e640000000800 */
[----:B-1----:R-:W-:-:S06]  /*01e0*/  FADD R4, R0, 1 ;  /* 0x3f80000000047421 */ /* 0x002fcc0000000000 */
[----:B------:R-:W1:Y:S02]  /*01f0*/  MUFU.RCP R4, R4 ;  /* 0x0000000400047308 */ /* 0x000e640000001000 */
[----:B-1----:R-:W-:-:S05]  /*0200*/  FFMA.FTZ R5, R4, -2, R5 ;  /* 0xc000000004057823 */ /* 0x002fca0000010005 */
[----:B------:R-:W-:-:S04]  /*0210*/  FSEL R5, R5, 1, !P0 ;  /* 0x3f80000005057808 */ /* 0x000fc80004000000 */
[----:B------:R-:W-:Y:S01]  /*0220*/  LOP3.LUT R12, R5, 0x80000000, R12, 0xf8, !PT ;  /* 0x80000000050c7812 */ /* 0x000fe200078ef80c */
[----:B------:R-:W-:Y:S06]  /*0230*/  BRA `(.L_x_2) ;  /* 0x00000000001c7947 */ /* 0x000fec0003800000 */
.L_x_1:
[----:B------:R-:W-:Y:S01]  /*0240*/  MOV R0, 0x3c80f082 ;  /* 0x3c80f08200007802 */ /* 0x000fe20000000f00 */
[----:B------:R-:W-:-:S04]  /*0250*/  FMUL R5, R12, R12 ;  /* 0x0000000c0c057220 */ /* 0x000fc80000400000 */
[----:B------:R-:W-:-:S04]  /*0260*/  FFMA.FTZ R0, R5, R0, -0.052303962409496307373 ;  /* 0xbd563cae05007423 */ /* 0x000fc80000010000 */
[----:B------:R-:W-:-:S04]  /*0270*/  FFMA.FTZ R0, R5, R0, 0.1331529766321182251 ;  /* 0x3e08594105007423 */ /* 0x000fc80000010000 */
[----:B------:R-:W-:-:S04]  /*0280*/  FFMA.FTZ R0, R5, R0, -0.33332768082618713379 ;  /* 0xbeaaa9ed05007423 */ /* 0x000fc80000010000 */
[----:B------:R-:W-:-:S04]  /*0290*/  FFMA.FTZ R5, R5, R0, RZ ;  /* 0x0000000005057223 */ /* 0x000fc800000100ff */
[----:B------:R-:W-:-:S07]  /*02a0*/  FFMA.FTZ R12, R5, R12, R12 ;  /* 0x0000000c050c7223 */ /* 0x000fce000001000c */
.L_x_2:
[----:B------:R-:W-:Y:S05]  /*02b0*/  BSYNC B0 ;  /* 0x0000000000007941 */ /* 0x000fea0003800000 */
.L_x_0:
[----:B-----5:R-:W-:Y:S01]  /*02c0*/  FADD.FTZ R6, |R13|, -RZ ;  /* 0x800000ff0d067221 */ /* 0x020fe20000010200 */
[----:B------:R-:W-:Y:S04]  /*02d0*/  BSSY B0, `(.L_x_3) ;  /* 0x0000014000007945 */ /* 0x000fe80003800000 */
[----:B------:R-:W-:-:S13]  /*02e0*/  FSETP.GE.AND P0, PT, R6, 0.60000002384185791016, PT ;  /* 0x3f19999a0600780b */ /* 0x000fda0003f06000 */
[----:B------:R-:W-:Y:S05]  /*02f0*/  @!P0 BRA `(.L_x_4) ;  /* 0x0000000000288947 */ /* 0x000fea0003800000 */
[C---:B------:R-:W-:Y:S01]  /*0300*/  FMUL R0, R6.reuse, 2.8853900432586669922 ;  /* 0x4038aa3b06007820 */ /* 0x040fe20000400000 */
[----:B------:R-:W-:Y:S01]  /*0310*/  HFMA2.MMA R5, -RZ, RZ, 1.875, 0 ;  /* 0x3f800000ff057435 */ /* 0x000fe200000001ff */
[----:B------:R-:W-:-:S04]  /*0320*/  FSETP.GE.AND P0, PT, R6, 9.010913848876953125, PT ;  /* 0x41102cb40600780b */ /* 0x000fc80003f06000 */
[----:B------:R-:W1:Y:S02]  /*0330*/  MUFU.EX2 R0, R0 ;  /* 0x0000000000007308 */ /* 0x000e640000000800 */
[----:B-1----:R-:W-:-:S06]  /*0340*/  FADD R4, R0, 1 ;  /* 0x3f80000000047421 */ /* 0x002fcc0000000000 */
[----:B------:R-:W1:Y:S02]  /*0350*/  MUFU.RCP R4, R4 ;  /* 0x0000000400047308 */ /* 0x000e640000001000 */
[----:B-1----:R-:W-:-:S05]  /*0360*/  FFMA.FTZ R5, R4, -2, R5 ;  /* 0xc000000004057823 */ /* 0x002fca0000010005 */
[----:B------:R-:W-:-:S04]  /*0370*/  FSEL R6, R5, 1, !P0 ;  /* 0x3f80000005067808 */ /* 0x000fc80004000000 */
[----:B------:R-:W-:Y:S01]  /*0380*/  LOP3.LUT R13, R6, 0x80000000, R13, 0xf8, !PT ;  /* 0x80000000060d7812 */ /* 0x000fe200078ef80d */
[----:B------:R-:W-:Y:S06]  /*0390*/  BRA `(.L_x_5) ;  /* 0x00000000001c7947 */ /* 0x000fec0003800000 */
.L_x_4:
[----:B------:R-:W-:Y:S01]  /*03a0*/  MOV R0, 0x3c80f082 ;  /* 0x3c80f08200007802 */ /* 0x000fe20000000f00 */
[----:B------:R-:W-:-:S04]  /*03b0*/  FMUL R5, R13, R13 ;  /* 0x0000000d0d057220 */ /* 0x000fc80000400000 */
[----:B------:R-:W-:-:S04]  /*03c0*/  FFMA.FTZ R0, R5, R0, -0.052303962409496307373 ;  /* 0xbd563cae05007423 */ /* 0x000fc80000010000 */
[----:B------:R-:W-:-:S04]  /*03d0*/  FFMA.FTZ R0, R5, R0, 0.1331529766321182251 ;  /* 0x3e08594105007423 */ /* 0x000fc80000010000 */
[----:B------:R-:W-:-:S04]  /*03e0*/  FFMA.FTZ R0, R5, R0, -0.33332768082618713379 ;  /* 0xbeaaa9ed05007423 */ /* 0x000fc80000010000 */
[----:B------:R-:W-:-:S04]  /*03f0*/  FFMA.FTZ R0, R5, R0, RZ ;  /* 0x0000000005007223 */ /* 0x000fc800000100ff */
[----:B------:R-:W-:-:S07]  /*0400*/  FFMA.FTZ R13, R0, R13, R13 ;  /* 0x0000000d000d7223 */ /* 0x000fce000001000d */
.L_x_5:
[----:B------:R-:W-:Y:S05]  /*0410*/  BSYNC B0 ;  /* 0x0000000000007941 */ /* 0x000fea0003800000 */
.L_x_3:
[----:B------:R-:W-:Y:S01]  /*0420*/  FADD.FTZ R6, |R14|, -RZ ;  /* 0x800000ff0e067221 */ /* 0x000fe20000010200 */
        /* <DEDUP_REMOVED lines=13> */
.L_x_7:
[----:B------:R-:W-:Y:S01]  /*0500*/  MOV R0, 0x3c80f082 ;  /* 0x3c80f08200007802 */ /* 0x000fe20000000f00 */
[----:B------:R-:W-:-:S04]  /*0510*/  FMUL R5, R14, R14 ;  /* 0x0000000e0e057220 */ /* 0x000fc80000400000 */
[----:B------:R-:W-:-:S04]  /*0520*/  FFMA.FTZ R0, R5, R0, -0.052303962409496307373 ;  /* 0xbd563cae05007423 */ /* 0x000fc80000010000 */
[----:B------:R-:W-:-:S04]  /*0530*/  FFMA.FTZ R0, R5, R0, 0.1331529766321182251 ;  /* 0x3e08594105007423 */ /* 0x000fc80000010000 */
[----:B------:R-:W-:-:S04]  /*0540*/  FFMA.FTZ R0, R5, R0, -0.33332768082618713379 ;  /* 0xbeaaa9ed05007423 */ /* 0x000fc80000010000 */
[----:B------:R-:W-:-:S04]  /*0550*/  FFMA.FTZ R5, R5, R0, RZ ;  /* 0x0000000005057223 */ /* 0x000fc800000100ff */
[----:B------:R-:W-:-:S07]  /*0560*/  FFMA.FTZ R14, R5, R14, R14 ;  /* 0x0000000e050e7223 */ /* 0x000fce000001000e */
.L_x_8:
[----:B------:R-:W-:Y:S05]  /*0570*/  BSYNC B0 ;  /* 0x0000000000007941 */ /* 0x000fea0003800000 */
.L_x_6:
[----:B------:R-:W-:Y:S01]  /*0580*/  FADD.FTZ R6, |R3|, -RZ ;  /* 0x800000ff03067221 */ /* 0x000fe20000010200 */
[----:B------:R-:W-:Y:S01]  /*0590*/  BSSY B0, `(.L_x_9) ;  /* 0x0000015000007945 */ /* 0x000fe20003800000 */
[----:B------:R-:W-:-:S03]  /*05a0*/  SHF.R.S32.HI R7, RZ, 0x1f, R2 ;  /* 0x0000001fff077819 */ /* 0x000fc60000011402 */
        /* <DEDUP_REMOVED lines=12> */
.L_x_10:
[----:B------:R-:W-:Y:S01]  /*0670*/  MOV R0, 0x3c80f082 ;  /* 0x3c80f08200007802 */ /* 0x000fe20000000f00 */
[----:B------:R-:W-:-:S04]  /*0680*/  FMUL R5, R3, R3 ;  /* 0x0000000303057220 */ /* 0x000fc80000400000 */
[----:B------:R-:W-:-:S04]  /*0690*/  FFMA.FTZ R0, R5, R0, -0.052303962409496307373 ;  /* 0xbd563cae05007423 */ /* 0x000fc80000010000 */
[----:B------:R-:W-:-:S04]  /*06a0*/  FFMA.FTZ R0, R5, R0, 0.1331529766321182251 ;  /* 0x3e08594105007423 */ /* 0x000fc80000010000 */
[----:B------:R-:W-:-:S04]  /*06b0*/  FFMA.FTZ R0, R5, R0, -0.33332768082618713379 ;  /* 0xbeaaa9ed05007423 */ /* 0x000fc80000010000 */
[----:B------:R-:W-:-:S04]  /*06c0*/  FFMA.FTZ R0, R5, R0, RZ ;  /* 0x0000000005007223 */ /* 0x000fc800000100ff */
[----:B------:R-:W-:-:S07]  /*06d0*/  FFMA.FTZ R3, R0, R3, R3 ;  /* 0x0000000300037223 */ /* 0x000fce0000010003 */
.L_x_11:
[----:B------:R-:W-:Y:S05]  /*06e0*/  BSYNC B0 ;  /* 0x0000000000007941 */ /* 0x000fea0003800000 */
.L_x_9:
[----:B------:R-:W-:Y:S01]  /*06f0*/  LOP3.LUT P0, RZ, R15, 0x10, RZ, 0xc0, !PT ;  /* 0x000000100fff7812 */ /* 0x000fe2000780c0ff */
[----:B------:R-:W-:Y:S01]  /*0700*/  ULDC.64 UR6, c[0x0][0x218] ;  /* 0x0000860000067ab9 */ /* 0x000fe20000000a00 */
[----:B------:R-:W-:Y:S01]  /*0710*/  FADD R13, R13, R12 ;  /* 0x0000000c0d0d7221 */ /* 0x000fe20000000000 */
[C---:B------:R-:W-:Y:S02]  /*0720*/  LEA R4, P1, R2.reuse, UR6, 0x2 ;  /* 0x0000000602047c11 */ /* 0x040fe4000f8210ff */
[C---:B------:R-:W-:Y:S01]  /*0730*/  ISETP.LT.AND P0, PT, R2.reuse, 0x10, !P0 ;  /* 0x000000100200780c */ /* 0x040fe20004701270 */
[----:B------:R-:W-:Y:S01]  /*0740*/  FADD R14, R13, R14 ;  /* 0x0000000e0d0e7221 */ /* 0x000fe20000000000 */
[----:B------:R-:W-:-:S03]  /*0750*/  LEA.HI.X R5, R2, UR7, R7, 0x2, P1 ;  /* 0x0000000702057c11 */ /* 0x000fc600088f1407 */
[----:B------:R-:W-:-:S08]  /*0760*/  FADD R3, R14, R3 ;  /* 0x000000030e037221 */ /* 0x000fd00000000000 */
[----:B------:R-:W-:Y:S05]  /*0770*/  @!P0 EXIT ;  /* 0x000000000000894d */ /* 0x000fea0003800000 */
[----:B------:R-:W-:-:S05]  /*0780*/  FMUL R3, R3, 0.25 ;  /* 0x3e80000003037820 */ /* 0x000fca0000400000 */
[----:B------:R-:W-:Y:S01]  /*0790*/  STG.E desc[UR4][R4.64], R3 ;  /* 0x0000000304007986 */ /* 0x000fe2000c101904 */
[----:B------:R-:W-:Y:S05]  /*07a0*/  EXIT ;  /* 0x000000000000794d */ /* 0x000fea0003800000 */
.L_x_12:
[----:B------:R-:W-:-:S00]  /*07b0*/  BRA `(.L_x_12) ;  /* 0xfffffffc00fc7947 */ /* 0x000fc0000383ffff */
[----:B------:R-:W-:-:S00]  /*07c0*/  NOP ;  /* 0x0000000000007918 */ /* 0x000fc00000000000 */
        /* <DEDUP_REMOVED lines=11> */
.L_x_13:


//--------------------- .nv.global.init           --------------------------
	.section	.nv.global.init,"aw",@progbits
.nv.global.init:
	.type		_$_str,@object
	.size		_$_str,(.L_0 - _$_str)
_$_str:
        /*0000*/ 	.byte	0x5f, 0x5f, 0x43, 0x55, 0x44, 0x41, 0x5f, 0x46, 0x54, 0x5a, 0x00
.L_0:


//--------------------- .nv.constant0.triton_poi_fused_mean_tanh_0 --------------------------
	.section	.nv.constant0.triton_poi_fused_mean_tanh_0,"a",@progbits
	.sectionflags	@""
	.align	4
.nv.constant0.triton_poi_fused_mean_tanh_0:
	.zero		548
